//
// Generated by NVIDIA NVVM Compiler
//
// Compiler Build ID: CL-36424714
// Cuda compilation tools, release 13.0, V13.0.88
// Based on NVVM 20.0.0
//

.version 9.0
.target sm_100
.address_size 64

	// .globl	_Z8MykernelPy
// _ZZ8MykernelPyE6shared has been demoted

.visible .entry _Z8MykernelPy(
	.param .u64 .ptr .align 1 _Z8MykernelPy_param_0
)
{
	.reg .b32 	%r<4>;
	.reg .b32 	%f<3>;
	.reg .b64 	%rd<6>;
	// demoted variable
	.shared .align 4 .b8 _ZZ8MykernelPyE6shared[20480];
	ld.param.u64 	%rd3, [_Z8MykernelPy_param_0];
	cvta.to.global.u64 	%rd4, %rd3;
	// begin inline asm
	mov.u64 	%rd1, %clock64;
	// end inline asm
	mov.u32 	%r1, %tid.x;
	mov.u32 	%r2, _ZZ8MykernelPyE6shared;
	mad.lo.s32 	%r3, %r1, 20, %r2;
	ld.shared.f32 	%f1, [%r3];
	add.f32 	%f2, %f1, 0f3F800000;
	st.shared.f32 	[%r3], %f2;
	// begin inline asm
	mov.u64 	%rd2, %clock64;
	// end inline asm
	sub.s64 	%rd5, %rd2, %rd1;
	st.global.u64 	[%rd4], %rd5;
	ret;

}


// ===== COMPILED SASS (sm_100) =====

	.target	sm_100

	.elftype	@"ET_EXEC"


//--------------------- .note.nv.tkinfo           --------------------------
	.section	.note.nv.tkinfo,"",@"SHT_NOTE"
	.sectionflags	@"SHF_NOTE_NV_TKINFO"
	.tkinfo
        /*0018*/ 	.word	0x00000002
        /*0030*/ 	.string	""
        /*0030*/ 	.string	"ptxas"
        /*0030*/ 	.string	"Cuda compilation tools, release 13.0, V13.0.88"
        /*0030*/ 	.string	"Build cuda_13.0.r13.0/compiler.36424714_0"
        /*0030*/ 	.string	"-arch sm_100 -m 64 "



//--------------------- .note.nv.cuinfo           --------------------------
	.section	.note.nv.cuinfo,"",@"SHT_NOTE"
	.sectionflags	@"SHF_NOTE_NV_CUINFO"
        /*0018*/ 	.short	0x0002
        /*001a*/ 	.short	0x0064
        /*001c*/ 	.short	0x0082
	.zero		2


//--------------------- .nv.info                  --------------------------
	.section	.nv.info,"",@"SHT_CUDA_INFO"
	.align	4


	//----- nvinfo : EIATTR_REGCOUNT
	.align		4
        /*0000*/ 	.byte	0x04, 0x2f
        /*0002*/ 	.short	(.L_1 - .L_0)
	.align		4
.L_0:
        /*0004*/ 	.word	index@(_Z8MykernelPy)
        /*0008*/ 	.word	0x0000000a


	//----- nvinfo : EIATTR_FRAME_SIZE
	.align		4
.L_1:
        /*000c*/ 	.byte	0x04, 0x11
        /*000e*/ 	.short	(.L_3 - .L_2)
	.align		4
.L_2:
        /*0010*/ 	.word	index@(_Z8MykernelPy)
        /*0014*/ 	.word	0x00000000


	//----- nvinfo : EIATTR_MIN_STACK_SIZE
	.align		4
.L_3:
        /*0018*/ 	.byte	0x04, 0x12
        /*001a*/ 	.short	(.L_5 - .L_4)
	.align		4
.L_4:
        /*001c*/ 	.word	index@(_Z8MykernelPy)
        /*0020*/ 	.word	0x00000000
.L_5:


//--------------------- .nv.compat                --------------------------
	.section	.nv.compat,"",@"SHT_CUDA_COMPAT_INFO"
	.align	4
        /*0000*/ 	.byte	0x02, 0x09, 0x00, 0x00, 0x02, 0x02, 0x01, 0x00, 0x02, 0x05, 0x05, 0x00, 0x03, 0x07, 0x01, 0x01
        /*0010*/ 	.byte	0x02, 0x03, 0x00, 0x00, 0x02, 0x06, 0x01, 0x00, 0x04, 0x0b, 0x08, 0x00, 0x09, 0x00, 0x00, 0x00
        /*0020*/ 	.byte	0x00, 0x00, 0x00, 0x00


//--------------------- .nv.info._Z8MykernelPy    --------------------------
	.section	.nv.info._Z8MykernelPy,"",@"SHT_CUDA_INFO"
	.sectionflags	@""
	.align	4


	//----- nvinfo : EIATTR_CUDA_API_VERSION
	.align		4
        /*0000*/ 	.byte	0x04, 0x37
        /*0002*/ 	.short	(.L_7 - .L_6)
.L_6:
        /*0004*/ 	.word	0x00000082


	//----- nvinfo : EIATTR_KPARAM_INFO
	.align		4
.L_7:
        /*0008*/ 	.byte	0x04, 0x17
        /*000a*/ 	.short	(.L_9 - .L_8)
.L_8:
        /*000c*/ 	.word	0x00000000
        /*0010*/ 	.short	0x0000
        /*0012*/ 	.short	0x0000
        /*0014*/ 	.byte	0x00, 0xf5, 0x21, 0x00


	//----- nvinfo : EIATTR_SPARSE_MMA_MASK
	.align		4
.L_9:
        /*0018*/ 	.byte	0x03, 0x50
        /*001a*/ 	.short	0x0000


	//----- nvinfo : EIATTR_MAXREG_COUNT
	.align		4
        /*001c*/ 	.byte	0x03, 0x1b
        /*001e*/ 	.short	0x00ff


	//----- nvinfo : EIATTR_MERCURY_ISA_VERSION
	.align		4
        /*0020*/ 	.byte	0x03, 0x5f
        /*0022*/ 	.short	0x0101


	//----- nvinfo : EIATTR_VRC_CTA_INIT_COUNT
	.align		4
        /*0024*/ 	.byte	0x02, 0x4a
	.zero		1
	.zero		1


	//----- nvinfo : EIATTR_EXIT_INSTR_OFFSETS
	.align		4
        /*0028*/ 	.byte	0x04, 0x1c
        /*002a*/ 	.short	(.L_11 - .L_10)


	//   ....[0]....
.L_10:
        /*002c*/ 	.word	0x00000110


	//----- nvinfo : EIATTR_CBANK_PARAM_SIZE
	.align		4
.L_11:
        /*0030*/ 	.byte	0x03, 0x19
        /*0032*/ 	.short	0x0008


	//----- nvinfo : EIATTR_PARAM_CBANK
	.align		4
        /*0034*/ 	.byte	0x04, 0x0a
        /*0036*/ 	.short	(.L_13 - .L_12)
	.align		4
.L_12:
        /*0038*/ 	.word	index@(.nv.constant0._Z8MykernelPy)
        /*003c*/ 	.short	0x0380
        /*003e*/ 	.short	0x0008


	//----- nvinfo : EIATTR_SW_WAR
	.align		4
.L_13:
        /*0040*/ 	.byte	0x04, 0x36
        /*0042*/ 	.short	(.L_15 - .L_14)
.L_14:
        /*0044*/ 	.word	0x00000008
.L_15:


//--------------------- .nv.callgraph             --------------------------
	.section	.nv.callgraph,"",@"SHT_CUDA_CALLGRAPH"
	.align	4
	.sectionentsize	8
	.align		4
        /*0000*/ 	.word	0x00000000
	.align		4
        /*0004*/ 	.word	0xffffffff
	.align		4
        /*0008*/ 	.word	0x00000000
	.align		4
        /*000c*/ 	.word	0xfffffffe
	.align		4
        /*0010*/ 	.word	0x00000000
	.align		4
        /*0014*/ 	.word	0xfffffffd
	.align		4
        /*0018*/ 	.word	0x00000000
	.align		4
        /*001c*/ 	.word	0xfffffffc


//--------------------- .text._Z8MykernelPy       --------------------------
	.section	.text._Z8MykernelPy,"ax",@progbits
	.align	128
        .global         _Z8MykernelPy
        .type           _Z8MykernelPy,@function
        .size           _Z8MykernelPy,(.L_x_1 - _Z8MykernelPy)
        .other          _Z8MykernelPy,@"STO_CUDA_ENTRY STV_DEFAULT"
_Z8MykernelPy:
.text._Z8MykernelPy:
[----:B------:R-:W-:Y:S01]  /*0000*/  LDC R1, c[0x0][0x37c] ;  /* 0x0000df00ff017b82 */ /* 0x000fe20000000800 */
[----:B------:R-:W0:Y:S01]  /*0010*/  LDCU.64 UR4, c[0x0][0x358] ;  /* 0x00006b00ff0477ac */ /* 0x000e220008000a00 */
[----:B------:R-:W-:Y:S01]  /*0020*/  NOP ;  /* 0x0000000000007918 */ /* 0x000fe20000000000 */
[----:B------:R-:W-:Y:S01]  /*0030*/  CS2R R4, SR_CLOCKLO ;  /* 0x0000000000047805 */ /* 0x000fe20000015000 */
[----:B------:R-:W1:Y:S01]  /*0040*/  S2R R3, SR_CgaCtaId ;  /* 0x0000000000037919 */ /* 0x000e620000008800 */
[----:B------:R-:W-:Y:S01]  /*0050*/  MOV R0, 0x400 ;  /* 0x0000040000007802 */ /* 0x000fe20000000f00 */
[----:B------:R-:W2:Y:S03]  /*0060*/  S2R R7, SR_TID.X ;  /* 0x0000000000077919 */ /* 0x000ea60000002100 */
[----:B-1----:R-:W-:-:S05]  /*0070*/  LEA R0, R3, R0, 0x18 ;  /* 0x0000000003007211 */ /* 0x002fca00078ec0ff */
[----:B--2---:R-:W-:-:S05]  /*0080*/  IMAD R0, R7, 0x14, R0 ;  /* 0x0000001407007824 */ /* 0x004fca00078e0200 */
[----:B------:R-:W1:Y:S02]  /*0090*/  LDS R2, [R0] ;  /* 0x0000000000027984 */ /* 0x000e640000000800 */
[----:B-1----:R-:W-:-:S05]  /*00a0*/  FADD R3, R2, 1 ;  /* 0x3f80000002037421 */ /* 0x002fca0000000000 */
[----:B------:R1:W-:Y:S01]  /*00b0*/  STS [R0], R3 ;  /* 0x0000000300007388 */ /* 0x0003e20000000800 */
[----:B------:R-:W-:Y:S01]  /*00c0*/  CS2R R6, SR_CLOCKLO ;  /* 0x0000000000067805 */ /* 0x000fe20000015000 */
[----:B-1----:R-:W0:Y:S05]  /*00d0*/  LDC.64 R2, c[0x0][0x380] ;  /* 0x0000e000ff027b82 */ /* 0x002e2a0000000a00 */
[----:B------:R-:W-:-:S05]  /*00e0*/  IADD3 R4, P0, PT, -R4, R6, RZ ;  /* 0x0000000604047210 */ /* 0x000fca0007f1e1ff */
[----:B------:R-:W-:-:S05]  /*00f0*/  IMAD.X R5, R7, 0x1, ~R5, P0 ;  /* 0x0000000107057824 */ /* 0x000fca00000e0e05 */
[----:B0-----:R-:W-:Y:S01]  /*0100*/  STG.E.64 desc[UR4][R2.64], R4 ;  /* 0x0000000402007986 */ /* 0x001fe2000c101b04 */
[----:B------:R-:W-:Y:S05]  /*0110*/  EXIT ;  /* 0x000000000000794d */ /* 0x000fea0003800000 */
.L_x_0:
[----:B------:R-:W-:-:S00]  /*0120*/  BRA `(.L_x_0) ;  /* 0xfffffffc00fc7947 */ /* 0x000fc0000383ffff */
[----:B------:R-:W-:-:S00]  /*0130*/  NOP ;  /* 0x0000000000007918 */ /* 0x000fc00000000000 */
        /* <DEDUP_REMOVED lines=12> */
.L_x_1:


//--------------------- .nv.shared._Z8MykernelPy  --------------------------
	.section	.nv.shared._Z8MykernelPy,"aw",@nobits
	.sectionflags	@""
	.align	4
.nv.shared._Z8MykernelPy:
	.zero		21504


//--------------------- .nv.shared.reserved.0     --------------------------
	.section	.nv.shared.reserved.0,"aw",@nobits
	.weak		__nv_reservedSMEM_offset_0_alias
	.size		__nv_reservedSMEM_offset_0_alias, 0, 64
	.other		__nv_reservedSMEM_offset_0_alias,@"STO_CUDA_RESERVED_SHARED STV_DEFAULT"
__nv_reservedSMEM_offset_0_alias:
	.zero		0
	.zero		64


//--------------------- .nv.constant0._Z8MykernelPy --------------------------
	.section	.nv.constant0._Z8MykernelPy,"a",@progbits
	.sectionflags	@""
	.align	4
.nv.constant0._Z8MykernelPy:
	.zero		904


//--------------------- SYMBOLS --------------------------

	.type		.nv.reservedSmem.offset0,@object
	.size		.nv.reservedSmem.offset0,0x4
	.type		.nv.reservedSmem.cap,@object
	.size		.nv.reservedSmem.cap,0x4
